//
// Generated by NVIDIA NVVM Compiler
//
// Compiler Build ID: CL-36424714
// Cuda compilation tools, release 13.0, V13.0.88
// Based on NVVM 20.0.0
//

.version 9.0
.target sm_100
.address_size 64

	// .globl	_Z6reducePiS_i
// _ZZ6reducePiS_iE2sa has been demoted

.visible .entry _Z6reducePiS_i(
	.param .u64 .ptr .align 1 _Z6reducePiS_i_param_0,
	.param .u64 .ptr .align 1 _Z6reducePiS_i_param_1,
	.param .u32 _Z6reducePiS_i_param_2
)
{
	.reg .pred 	%p<6>;
	.reg .b32 	%r<20>;
	.reg .b64 	%rd<9>;
	// demoted variable
	.shared .align 4 .b8 _ZZ6reducePiS_iE2sa[4096];
	ld.param.u64 	%rd2, [_Z6reducePiS_i_param_0];
	ld.param.u64 	%rd1, [_Z6reducePiS_i_param_1];
	cvta.to.global.u64 	%rd3, %rd2;
	mov.u32 	%r1, %tid.x;
	mov.u32 	%r2, %ctaid.x;
	mov.u32 	%r3, %ntid.x;
	mad.lo.s32 	%r8, %r2, %r3, %r1;
	mul.wide.s32 	%rd4, %r8, 4;
	add.s64 	%rd5, %rd3, %rd4;
	ld.global.u32 	%r9, [%rd5];
	shl.b32 	%r10, %r1, 2;
	mov.u32 	%r11, _ZZ6reducePiS_iE2sa;
	add.s32 	%r4, %r11, %r10;
	st.shared.u32 	[%r4], %r9;
	bar.sync 	0;
	setp.lt.u32 	%p1, %r3, 2;
	@%p1 bra 	$L__BB0_6;
	mov.b32 	%r19, 1;
$L__BB0_2:
	mov.u32 	%r5, %r19;
	shl.b32 	%r19, %r5, 1;
	add.s32 	%r13, %r19, -1;
	and.b32  	%r14, %r13, %r1;
	setp.ne.s32 	%p2, %r14, 0;
	@%p2 bra 	$L__BB0_5;
	ld.shared.u32 	%r15, [%r4];
	shl.b32 	%r16, %r5, 2;
	add.s32 	%r17, %r4, %r16;
	ld.shared.u32 	%r7, [%r17];
	setp.lt.s32 	%p3, %r15, %r7;
	@%p3 bra 	$L__BB0_5;
	st.shared.u32 	[%r4], %r7;
$L__BB0_5:
	bar.sync 	0;
	setp.lt.u32 	%p4, %r19, %r3;
	@%p4 bra 	$L__BB0_2;
$L__BB0_6:
	setp.ne.s32 	%p5, %r1, 0;
	@%p5 bra 	$L__BB0_8;
	ld.shared.u32 	%r18, [_ZZ6reducePiS_iE2sa];
	cvta.to.global.u64 	%rd6, %rd1;
	mul.wide.u32 	%rd7, %r2, 4;
	add.s64 	%rd8, %rd6, %rd7;
	st.global.u32 	[%rd8], %r18;
$L__BB0_8:
	ret;

}


// ===== COMPILED SASS (sm_100) =====

	.target	sm_100

	.elftype	@"ET_EXEC"


//--------------------- .note.nv.tkinfo           --------------------------
	.section	.note.nv.tkinfo,"",@"SHT_NOTE"
	.sectionflags	@"SHF_NOTE_NV_TKINFO"
	.tkinfo
        /*0018*/ 	.word	0x00000002
        /*0030*/ 	.string	""
        /*0030*/ 	.string	"ptxas"
        /*0030*/ 	.string	"Cuda compilation tools, release 13.0, V13.0.88"
        /*0030*/ 	.string	"Build cuda_13.0.r13.0/compiler.36424714_0"
        /*0030*/ 	.string	"-arch sm_100 -m 64 "



//--------------------- .note.nv.cuinfo           --------------------------
	.section	.note.nv.cuinfo,"",@"SHT_NOTE"
	.sectionflags	@"SHF_NOTE_NV_CUINFO"
        /*0018*/ 	.short	0x0002
        /*001a*/ 	.short	0x0064
        /*001c*/ 	.short	0x0082
	.zero		2


//--------------------- .nv.info                  --------------------------
	.section	.nv.info,"",@"SHT_CUDA_INFO"
	.align	4


	//----- nvinfo : EIATTR_REGCOUNT
	.align		4
        /*0000*/ 	.byte	0x04, 0x2f
        /*0002*/ 	.short	(.L_1 - .L_0)
	.align		4
.L_0:
        /*0004*/ 	.word	index@(_Z6reducePiS_i)
        /*0008*/ 	.word	0x0000000a


	//----- nvinfo : EIATTR_FRAME_SIZE
	.align		4
.L_1:
        /*000c*/ 	.byte	0x04, 0x11
        /*000e*/ 	.short	(.L_3 - .L_2)
	.align		4
.L_2:
        /*0010*/ 	.word	index@(_Z6reducePiS_i)
        /*0014*/ 	.word	0x00000000


	//----- nvinfo : EIATTR_MIN_STACK_SIZE
	.align		4
.L_3:
        /*0018*/ 	.byte	0x04, 0x12
        /*001a*/ 	.short	(.L_5 - .L_4)
	.align		4
.L_4:
        /*001c*/ 	.word	index@(_Z6reducePiS_i)
        /*0020*/ 	.word	0x00000000
.L_5:


//--------------------- .nv.compat                --------------------------
	.section	.nv.compat,"",@"SHT_CUDA_COMPAT_INFO"
	.align	4
        /*0000*/ 	.byte	0x02, 0x09, 0x00, 0x00, 0x02, 0x02, 0x01, 0x00, 0x02, 0x05, 0x05, 0x00, 0x03, 0x07, 0x01, 0x01
        /*0010*/ 	.byte	0x02, 0x03, 0x00, 0x00, 0x02, 0x06, 0x01, 0x00, 0x04, 0x0b, 0x08, 0x00, 0x09, 0x00, 0x00, 0x00
        /*0020*/ 	.byte	0x00, 0x00, 0x00, 0x00


//--------------------- .nv.info._Z6reducePiS_i   --------------------------
	.section	.nv.info._Z6reducePiS_i,"",@"SHT_CUDA_INFO"
	.sectionflags	@""
	.align	4


	//----- nvinfo : EIATTR_CUDA_API_VERSION
	.align		4
        /*0000*/ 	.byte	0x04, 0x37
        /*0002*/ 	.short	(.L_7 - .L_6)
.L_6:
        /*0004*/ 	.word	0x00000082


	//----- nvinfo : EIATTR_KPARAM_INFO
	.align		4
.L_7:
        /*0008*/ 	.byte	0x04, 0x17
        /*000a*/ 	.short	(.L_9 - .L_8)
.L_8:
        /*000c*/ 	.word	0x00000000
        /*0010*/ 	.short	0x0002
        /*0012*/ 	.short	0x0010
        /*0014*/ 	.byte	0x00, 0xf0, 0x11, 0x00


	//----- nvinfo : EIATTR_KPARAM_INFO
	.align		4
.L_9:
        /*0018*/ 	.byte	0x04, 0x17
        /*001a*/ 	.short	(.L_11 - .L_10)
.L_10:
        /*001c*/ 	.word	0x00000000
        /*0020*/ 	.short	0x0001
        /*0022*/ 	.short	0x0008
        /*0024*/ 	.byte	0x00, 0xf5, 0x21, 0x00


	//----- nvinfo : EIATTR_KPARAM_INFO
	.align		4
.L_11:
        /*0028*/ 	.byte	0x04, 0x17
        /*002a*/ 	.short	(.L_13 - .L_12)
.L_12:
        /*002c*/ 	.word	0x00000000
        /*0030*/ 	.short	0x0000
        /*0032*/ 	.short	0x0000
        /*0034*/ 	.byte	0x00, 0xf5, 0x21, 0x00


	//----- nvinfo : EIATTR_SPARSE_MMA_MASK
	.align		4
.L_13:
        /*0038*/ 	.byte	0x03, 0x50
        /*003a*/ 	.short	0x0000


	//----- nvinfo : EIATTR_MAXREG_COUNT
	.align		4
        /*003c*/ 	.byte	0x03, 0x1b
        /*003e*/ 	.short	0x00ff


	//----- nvinfo : EIATTR_NUM_BARRIERS
	.align		4
        /*0040*/ 	.byte	0x02, 0x4c
        /*0042*/ 	.byte	0x01
	.zero		1


	//----- nvinfo : EIATTR_MERCURY_ISA_VERSION
	.align		4
        /*0044*/ 	.byte	0x03, 0x5f
        /*0046*/ 	.short	0x0101


	//----- nvinfo : EIATTR_VRC_CTA_INIT_COUNT
	.align		4
        /*0048*/ 	.byte	0x02, 0x4a
	.zero		1
	.zero		1


	//----- nvinfo : EIATTR_EXIT_INSTR_OFFSETS
	.align		4
        /*004c*/ 	.byte	0x04, 0x1c
        /*004e*/ 	.short	(.L_15 - .L_14)


	//   ....[0]....
.L_14:
        /*0050*/ 	.word	0x00000220


	//   ....[1]....
        /*0054*/ 	.word	0x000002a0


	//----- nvinfo : EIATTR_CRS_STACK_SIZE
	.align		4
.L_15:
        /*0058*/ 	.byte	0x04, 0x1e
        /*005a*/ 	.short	(.L_17 - .L_16)
.L_16:
        /*005c*/ 	.word	0x00000000


	//----- nvinfo : EIATTR_CBANK_PARAM_SIZE
	.align		4
.L_17:
        /*0060*/ 	.byte	0x03, 0x19
        /*0062*/ 	.short	0x0014


	//----- nvinfo : EIATTR_PARAM_CBANK
	.align		4
        /*0064*/ 	.byte	0x04, 0x0a
        /*0066*/ 	.short	(.L_19 - .L_18)
	.align		4
.L_18:
        /*0068*/ 	.word	index@(.nv.constant0._Z6reducePiS_i)
        /*006c*/ 	.short	0x0380
        /*006e*/ 	.short	0x0014


	//----- nvinfo : EIATTR_SW_WAR
	.align		4
.L_19:
        /*0070*/ 	.byte	0x04, 0x36
        /*0072*/ 	.short	(.L_21 - .L_20)
.L_20:
        /*0074*/ 	.word	0x00000008
.L_21:


//--------------------- .nv.callgraph             --------------------------
	.section	.nv.callgraph,"",@"SHT_CUDA_CALLGRAPH"
	.align	4
	.sectionentsize	8
	.align		4
        /*0000*/ 	.word	0x00000000
	.align		4
        /*0004*/ 	.word	0xffffffff
	.align		4
        /*0008*/ 	.word	0x00000000
	.align		4
        /*000c*/ 	.word	0xfffffffe
	.align		4
        /*0010*/ 	.word	0x00000000
	.align		4
        /*0014*/ 	.word	0xfffffffd
	.align		4
        /*0018*/ 	.word	0x00000000
	.align		4
        /*001c*/ 	.word	0xfffffffc


//--------------------- .text._Z6reducePiS_i      --------------------------
	.section	.text._Z6reducePiS_i,"ax",@progbits
	.align	128
        .global         _Z6reducePiS_i
        .type           _Z6reducePiS_i,@function
        .size           _Z6reducePiS_i,(.L_x_5 - _Z6reducePiS_i)
        .other          _Z6reducePiS_i,@"STO_CUDA_ENTRY STV_DEFAULT"
_Z6reducePiS_i:
.text._Z6reducePiS_i:
[----:B------:R-:W-:Y:S01]  /*0000*/  LDC R1, c[0x0][0x37c] ;  /* 0x0000df00ff017b82 */ /* 0x000fe20000000800 */
[----:B------:R-:W0:Y:S07]  /*0010*/  S2R R4, SR_TID.X ;  /* 0x0000000000047919 */ /* 0x000e2e0000002100 */
[----:B------:R-:W1:Y:S01]  /*0020*/  LDC.64 R2, c[0x0][0x380] ;  /* 0x0000e000ff027b82 */ /* 0x000e620000000a00 */
[----:B------:R-:W0:Y:S01]  /*0030*/  LDCU UR8, c[0x0][0x360] ;  /* 0x00006c00ff0877ac */ /* 0x000e220008000800 */
[----:B------:R-:W0:Y:S01]  /*0040*/  S2R R7, SR_CTAID.X ;  /* 0x0000000000077919 */ /* 0x000e220000002500 */
[----:B------:R-:W2:Y:S01]  /*0050*/  LDCU.64 UR6, c[0x0][0x358] ;  /* 0x00006b00ff0677ac */ /* 0x000ea20008000a00 */
[----:B0-----:R-:W-:-:S04]  /*0060*/  IMAD R5, R7, UR8, R4 ;  /* 0x0000000807057c24 */ /* 0x001fc8000f8e0204 */
[----:B-1----:R-:W-:-:S06]  /*0070*/  IMAD.WIDE R2, R5, 0x4, R2 ;  /* 0x0000000405027825 */ /* 0x002fcc00078e0202 */
[----:B--2---:R-:W2:Y:S01]  /*0080*/  LDG.E R2, desc[UR6][R2.64] ;  /* 0x0000000602027981 */ /* 0x004ea2000c1e1900 */
[----:B------:R-:W0:Y:S01]  /*0090*/  S2UR UR5, SR_CgaCtaId ;  /* 0x00000000000579c3 */ /* 0x000e220000008800 */
[----:B------:R-:W-:Y:S01]  /*00a0*/  UMOV UR4, 0x400 ;  /* 0x0000040000047882 */ /* 0x000fe20000000000 */
[----:B------:R-:W-:Y:S02]  /*00b0*/  UISETP.GE.U32.AND UP0, UPT, UR8, 0x2, UPT ;  /* 0x000000020800788c */ /* 0x000fe4000bf06070 */
[----:B0-----:R-:W-:-:S06]  /*00c0*/  ULEA UR4, UR5, UR4, 0x18 ;  /* 0x0000000405047291 */ /* 0x001fcc000f8ec0ff */
[----:B------:R-:W-:-:S05]  /*00d0*/  LEA R5, R4, UR4, 0x2 ;  /* 0x0000000404057c11 */ /* 0x000fca000f8e10ff */
[----:B--2---:R0:W-:Y:S01]  /*00e0*/  STS [R5], R2 ;  /* 0x0000000205007388 */ /* 0x0041e20000000800 */
[----:B------:R-:W-:Y:S06]  /*00f0*/  BAR.SYNC.DEFER_BLOCKING 0x0 ;  /* 0x0000000000007b1d */ /* 0x000fec0000010000 */
[----:B------:R-:W-:Y:S05]  /*0100*/  BRA.U !UP0, `(.L_x_0) ;  /* 0x0000000108407547 */ /* 0x000fea000b800000 */
[----:B------:R-:W-:-:S05]  /*0110*/  UMOV UR4, 0x1 ;  /* 0x0000000100047882 */ /* 0x000fca0000000000 */
.L_x_3:
[----:B0-----:R-:W-:Y:S01]  /*0120*/  IMAD.U32 R2, RZ, RZ, UR4 ;  /* 0x00000004ff027e24 */ /* 0x001fe2000f8e00ff */
[----:B------:R-:W-:Y:S01]  /*0130*/  USHF.L.U32 UR4, UR4, 0x1, URZ ;  /* 0x0000000104047899 */ /* 0x000fe200080006ff */
[----:B------:R-:W-:Y:S03]  /*0140*/  BSSY.RECONVERGENT B0, `(.L_x_1) ;  /* 0x0000009000007945 */ /* 0x000fe60003800200 */
[----:B------:R-:W-:-:S06]  /*0150*/  UIADD3 UR5, UPT, UPT, UR4, -0x1, URZ ;  /* 0xffffffff04057890 */ /* 0x000fcc000fffe0ff */
[----:B------:R-:W-:-:S13]  /*0160*/  LOP3.LUT P0, RZ, R4, UR5, RZ, 0xc0, !PT ;  /* 0x0000000504ff7c12 */ /* 0x000fda000f80c0ff */
[----:B------:R-:W-:Y:S05]  /*0170*/  @P0 BRA `(.L_x_2) ;  /* 0x0000000000140947 */ /* 0x000fea0003800000 */
[----:B------:R-:W-:Y:S01]  /*0180*/  LEA R2, R2, R5, 0x2 ;  /* 0x0000000502027211 */ /* 0x000fe200078e10ff */
[----:B------:R-:W-:Y:S05]  /*0190*/  LDS R0, [R5] ;  /* 0x0000000005007984 */ /* 0x000fea0000000800 */
[----:B------:R-:W0:Y:S02]  /*01a0*/  LDS R2, [R2] ;  /* 0x0000000002027984 */ /* 0x000e240000000800 */
[----:B0-----:R-:W-:-:S13]  /*01b0*/  ISETP.GE.AND P0, PT, R0, R2, PT ;  /* 0x000000020000720c */ /* 0x001fda0003f06270 */
[----:B------:R0:W-:Y:S02]  /*01c0*/  @P0 STS [R5], R2 ;  /* 0x0000000205000388 */ /* 0x0001e40000000800 */
.L_x_2:
[----:B------:R-:W-:Y:S05]  /*01d0*/  BSYNC.RECONVERGENT B0 ;  /* 0x0000000000007941 */ /* 0x000fea0003800200 */
.L_x_1:
[----:B------:R-:W-:Y:S01]  /*01e0*/  BAR.SYNC.DEFER_BLOCKING 0x0 ;  /* 0x0000000000007b1d */ /* 0x000fe20000010000 */
[----:B------:R-:W-:-:S09]  /*01f0*/  UISETP.GE.U32.AND UP0, UPT, UR4, UR8, UPT ;  /* 0x000000080400728c */ /* 0x000fd2000bf06070 */
[----:B------:R-:W-:Y:S05]  /*0200*/  BRA.U !UP0, `(.L_x_3) ;  /* 0xfffffffd08c47547 */ /* 0x000fea000b83ffff */
.L_x_0:
[----:B------:R-:W-:-:S13]  /*0210*/  ISETP.NE.AND P0, PT, R4, RZ, PT ;  /* 0x000000ff0400720c */ /* 0x000fda0003f05270 */
[----:B------:R-:W-:Y:S05]  /*0220*/  @P0 EXIT ;  /* 0x000000000000094d */ /* 0x000fea0003800000 */
[----:B------:R-:W1:Y:S01]  /*0230*/  S2UR UR5, SR_CgaCtaId ;  /* 0x00000000000579c3 */ /* 0x000e620000008800 */
[----:B------:R-:W-:-:S07]  /*0240*/  UMOV UR4, 0x400 ;  /* 0x0000040000047882 */ /* 0x000fce0000000000 */
[----:B0-----:R-:W0:Y:S01]  /*0250*/  LDC.64 R2, c[0x0][0x388] ;  /* 0x0000e200ff027b82 */ /* 0x001e220000000a00 */
[----:B-1----:R-:W-:Y:S01]  /*0260*/  ULEA UR4, UR5, UR4, 0x18 ;  /* 0x0000000405047291 */ /* 0x002fe2000f8ec0ff */
[----:B0-----:R-:W-:-:S08]  /*0270*/  IMAD.WIDE.U32 R2, R7, 0x4, R2 ;  /* 0x0000000407027825 */ /* 0x001fd000078e0002 */
[----:B------:R-:W0:Y:S04]  /*0280*/  LDS R5, [UR4] ;  /* 0x00000004ff057984 */ /* 0x000e280008000800 */
[----:B0-----:R-:W-:Y:S01]  /*0290*/  STG.E desc[UR6][R2.64], R5 ;  /* 0x0000000502007986 */ /* 0x001fe2000c101906 */
[----:B------:R-:W-:Y:S05]  /*02a0*/  EXIT ;  /* 0x000000000000794d */ /* 0x000fea0003800000 */
.L_x_4:
[----:B------:R-:W-:-:S00]  /*02b0*/  BRA `(.L_x_4) ;  /* 0xfffffffc00fc7947 */ /* 0x000fc0000383ffff */
[----:B------:R-:W-:-:S00]  /*02c0*/  NOP ;  /* 0x0000000000007918 */ /* 0x000fc00000000000 */
        /* <DEDUP_REMOVED lines=11> */
.L_x_5:


//--------------------- .nv.shared._Z6reducePiS_i --------------------------
	.section	.nv.shared._Z6reducePiS_i,"aw",@nobits
	.sectionflags	@""
	.align	4
.nv.shared._Z6reducePiS_i:
	.zero		5120


//--------------------- .nv.shared.reserved.0     --------------------------
	.section	.nv.shared.reserved.0,"aw",@nobits
	.weak		__nv_reservedSMEM_offset_0_alias
	.size		__nv_reservedSMEM_offset_0_alias, 0, 64
	.other		__nv_reservedSMEM_offset_0_alias,@"STO_CUDA_RESERVED_SHARED STV_DEFAULT"
__nv_reservedSMEM_offset_0_alias:
	.zero		0
	.zero		64


//--------------------- .nv.constant0._Z6reducePiS_i --------------------------
	.section	.nv.constant0._Z6reducePiS_i,"a",@progbits
	.sectionflags	@""
	.align	4
.nv.constant0._Z6reducePiS_i:
	.zero		916


//--------------------- SYMBOLS --------------------------

	.type		.nv.reservedSmem.offset0,@object
	.size		.nv.reservedSmem.offset0,0x4
	.type		.nv.reservedSmem.cap,@object
	.size		.nv.reservedSmem.cap,0x4
